//
// Generated by NVIDIA NVVM Compiler
//
// Compiler Build ID: CL-36424714
// Cuda compilation tools, release 13.0, V13.0.88
// Based on NVVM 20.0.0
//

.version 9.0
.target sm_100
.address_size 64

	// .globl	_Z16jacobiRelaxationPfS_ii
.extern .shared .align 16 .b8 s_data[];

.visible .entry _Z16jacobiRelaxationPfS_ii(
	.param .u64 .ptr .align 1 _Z16jacobiRelaxationPfS_ii_param_0,
	.param .u64 .ptr .align 1 _Z16jacobiRelaxationPfS_ii_param_1,
	.param .u32 _Z16jacobiRelaxationPfS_ii_param_2,
	.param .u32 _Z16jacobiRelaxationPfS_ii_param_3
)
{
	.reg .pred 	%p<10>;
	.reg .b32 	%r<67>;
	.reg .b32 	%f<20>;
	.reg .b64 	%rd<30>;

	ld.param.u64 	%rd4, [_Z16jacobiRelaxationPfS_ii_param_0];
	ld.param.u64 	%rd5, [_Z16jacobiRelaxationPfS_ii_param_1];
	ld.param.u32 	%r24, [_Z16jacobiRelaxationPfS_ii_param_2];
	ld.param.u32 	%r25, [_Z16jacobiRelaxationPfS_ii_param_3];
	cvta.to.global.u64 	%rd1, %rd4;
	cvta.to.global.u64 	%rd2, %rd5;
	mov.u32 	%r1, %ntid.x;
	mov.u32 	%r26, %ctaid.x;
	mov.u32 	%r2, %tid.x;
	mad.lo.s32 	%r3, %r1, %r26, %r2;
	mov.u32 	%r4, %ntid.y;
	mov.u32 	%r27, %ctaid.y;
	mov.u32 	%r5, %tid.y;
	mad.lo.s32 	%r28, %r4, %r27, %r5;
	mov.u32 	%r7, %ntid.z;
	mov.u32 	%r29, %ctaid.z;
	mov.u32 	%r8, %tid.z;
	mad.lo.s32 	%r30, %r7, %r29, %r8;
	add.s32 	%r9, %r30, %r25;
	mad.lo.s32 	%r31, %r9, %r24, %r28;
	mad.lo.s32 	%r10, %r31, %r24, %r3;
	add.s32 	%r11, %r24, 1;
	mad.lo.s32 	%r32, %r24, %r24, %r24;
	add.s32 	%r12, %r32, %r11;
	mad.lo.s32 	%r33, %r12, %r9, %r12;
	mad.lo.s32 	%r34, %r28, %r24, %r28;
	add.s32 	%r35, %r34, %r11;
	add.s32 	%r13, %r33, %r35;
	add.s32 	%r36, %r3, %r13;
	add.s32 	%r14, %r36, 1;
	max.s32 	%r37, %r3, %r28;
	max.s32 	%r38, %r37, %r9;
	setp.ge.s32 	%p1, %r38, %r24;
	@%p1 bra 	$L__BB0_10;
	add.s32 	%r39, %r4, 2;
	add.s32 	%r15, %r1, 2;
	mul.lo.s32 	%r16, %r39, %r15;
	mad.lo.s32 	%r40, %r16, %r8, %r16;
	mad.lo.s32 	%r41, %r15, %r5, %r15;
	add.s32 	%r17, %r40, %r41;
	add.s32 	%r18, %r2, %r17;
	cvt.s64.s32 	%rd6, %r13;
	cvt.s64.s32 	%rd7, %r3;
	add.s64 	%rd3, %rd7, %rd6;
	shl.b64 	%rd8, %rd3, 2;
	add.s64 	%rd9, %rd2, %rd8;
	ld.global.f32 	%f1, [%rd9+4];
	shl.b32 	%r42, %r18, 2;
	mov.u32 	%r43, s_data;
	add.s32 	%r19, %r43, %r42;
	st.shared.f32 	[%r19+4], %f1;
	setp.ne.s32 	%p2, %r8, 0;
	sub.s32 	%r44, %r18, %r16;
	shl.b32 	%r45, %r44, 2;
	add.s32 	%r20, %r43, %r45;
	@%p2 bra 	$L__BB0_3;
	cvt.u64.u32 	%rd10, %r12;
	sub.s64 	%rd11, %rd3, %rd10;
	shl.b64 	%rd12, %rd11, 2;
	add.s64 	%rd13, %rd2, %rd12;
	ld.global.f32 	%f2, [%rd13+4];
	st.shared.f32 	[%r20+4], %f2;
	mad.lo.s32 	%r46, %r12, %r7, %r14;
	mul.wide.u32 	%rd14, %r46, 4;
	add.s64 	%rd15, %rd2, %rd14;
	ld.global.f32 	%f3, [%rd15];
	mul.lo.s32 	%r47, %r16, %r7;
	shl.b32 	%r48, %r47, 2;
	add.s32 	%r49, %r19, %r48;
	st.shared.f32 	[%r49+4], %f3;
$L__BB0_3:
	setp.ne.s32 	%p3, %r5, 0;
	sub.s32 	%r50, %r18, %r15;
	shl.b32 	%r51, %r50, 2;
	add.s32 	%r21, %r43, %r51;
	@%p3 bra 	$L__BB0_5;
	cvt.s64.s32 	%rd16, %r11;
	sub.s64 	%rd17, %rd3, %rd16;
	shl.b64 	%rd18, %rd17, 2;
	add.s64 	%rd19, %rd2, %rd18;
	ld.global.f32 	%f4, [%rd19+4];
	st.shared.f32 	[%r21+4], %f4;
	mad.lo.s32 	%r53, %r11, %r4, %r14;
	mul.wide.u32 	%rd20, %r53, 4;
	add.s64 	%rd21, %rd2, %rd20;
	ld.global.f32 	%f5, [%rd21];
	mul.lo.s32 	%r54, %r4, %r15;
	shl.b32 	%r55, %r54, 2;
	add.s32 	%r56, %r19, %r55;
	st.shared.f32 	[%r56+4], %f5;
$L__BB0_5:
	setp.ne.s32 	%p4, %r2, 0;
	shl.b32 	%r57, %r1, 2;
	add.s32 	%r22, %r19, %r57;
	@%p4 bra 	$L__BB0_7;
	mul.wide.s32 	%rd22, %r36, 4;
	add.s64 	%rd23, %rd2, %rd22;
	ld.global.f32 	%f6, [%rd23];
	shl.b32 	%r59, %r17, 2;
	add.s32 	%r61, %r43, %r59;
	st.shared.f32 	[%r61], %f6;
	add.s32 	%r62, %r14, %r1;
	mul.wide.u32 	%rd24, %r62, 4;
	add.s64 	%rd25, %rd2, %rd24;
	ld.global.f32 	%f7, [%rd25];
	st.shared.f32 	[%r22+4], %f7;
$L__BB0_7:
	bar.sync 	0;
	add.s32 	%r63, %r24, -1;
	setp.ne.s32 	%p5, %r3, %r63;
	setp.ne.s32 	%p6, %r28, %r63;
	and.pred  	%p7, %p5, %p6;
	setp.ne.s32 	%p8, %r9, %r63;
	and.pred  	%p9, %p7, %p8;
	@%p9 bra 	$L__BB0_9;
	mul.wide.s32 	%rd28, %r10, 4;
	add.s64 	%rd29, %rd1, %rd28;
	mov.b32 	%r66, 0;
	st.global.u32 	[%rd29], %r66;
	bra.uni 	$L__BB0_10;
$L__BB0_9:
	ld.shared.f32 	%f8, [%r20+4];
	shl.b32 	%r64, %r16, 2;
	add.s32 	%r65, %r19, %r64;
	ld.shared.f32 	%f9, [%r65+4];
	add.f32 	%f10, %f8, %f9;
	ld.shared.f32 	%f11, [%r21+4];
	add.f32 	%f12, %f10, %f11;
	ld.shared.f32 	%f13, [%r22+12];
	add.f32 	%f14, %f12, %f13;
	ld.shared.f32 	%f15, [%r19];
	add.f32 	%f16, %f14, %f15;
	ld.shared.f32 	%f17, [%r19+8];
	add.f32 	%f18, %f16, %f17;
	mul.f32 	%f19, %f18, 0f3F4CCCCD;
	mul.wide.s32 	%rd26, %r10, 4;
	add.s64 	%rd27, %rd1, %rd26;
	st.global.f32 	[%rd27], %f19;
$L__BB0_10:
	ret;

}


// ===== COMPILED SASS (sm_100) =====

	.target	sm_100

	.elftype	@"ET_EXEC"


//--------------------- .note.nv.tkinfo           --------------------------
	.section	.note.nv.tkinfo,"",@"SHT_NOTE"
	.sectionflags	@"SHF_NOTE_NV_TKINFO"
	.tkinfo
        /*0018*/ 	.word	0x00000002
        /*0030*/ 	.string	""
        /*0030*/ 	.string	"ptxas"
        /*0030*/ 	.string	"Cuda compilation tools, release 13.0, V13.0.88"
        /*0030*/ 	.string	"Build cuda_13.0.r13.0/compiler.36424714_0"
        /*0030*/ 	.string	"-arch sm_100 -m 64 "



//--------------------- .note.nv.cuinfo           --------------------------
	.section	.note.nv.cuinfo,"",@"SHT_NOTE"
	.sectionflags	@"SHF_NOTE_NV_CUINFO"
        /*0018*/ 	.short	0x0002
        /*001a*/ 	.short	0x0064
        /*001c*/ 	.short	0x0082
	.zero		2


//--------------------- .nv.info                  --------------------------
	.section	.nv.info,"",@"SHT_CUDA_INFO"
	.align	4


	//----- nvinfo : EIATTR_REGCOUNT
	.align		4
        /*0000*/ 	.byte	0x04, 0x2f
        /*0002*/ 	.short	(.L_1 - .L_0)
	.align		4
.L_0:
        /*0004*/ 	.word	index@(_Z16jacobiRelaxationPfS_ii)
        /*0008*/ 	.word	0x0000001e


	//----- nvinfo : EIATTR_FRAME_SIZE
	.align		4
.L_1:
        /*000c*/ 	.byte	0x04, 0x11
        /*000e*/ 	.short	(.L_3 - .L_2)
	.align		4
.L_2:
        /*0010*/ 	.word	index@(_Z16jacobiRelaxationPfS_ii)
        /*0014*/ 	.word	0x00000000


	//----- nvinfo : EIATTR_MIN_STACK_SIZE
	.align		4
.L_3:
        /*0018*/ 	.byte	0x04, 0x12
        /*001a*/ 	.short	(.L_5 - .L_4)
	.align		4
.L_4:
        /*001c*/ 	.word	index@(_Z16jacobiRelaxationPfS_ii)
        /*0020*/ 	.word	0x00000000
.L_5:


//--------------------- .nv.compat                --------------------------
	.section	.nv.compat,"",@"SHT_CUDA_COMPAT_INFO"
	.align	4
        /*0000*/ 	.byte	0x02, 0x09, 0x00, 0x00, 0x02, 0x02, 0x01, 0x00, 0x02, 0x05, 0x05, 0x00, 0x03, 0x07, 0x01, 0x01
        /*0010*/ 	.byte	0x02, 0x03, 0x00, 0x00, 0x02, 0x06, 0x01, 0x00, 0x04, 0x0b, 0x08, 0x00, 0x09, 0x00, 0x00, 0x00
        /*0020*/ 	.byte	0x00, 0x00, 0x00, 0x00


//--------------------- .nv.info._Z16jacobiRelaxationPfS_ii --------------------------
	.section	.nv.info._Z16jacobiRelaxationPfS_ii,"",@"SHT_CUDA_INFO"
	.sectionflags	@""
	.align	4


	//----- nvinfo : EIATTR_CUDA_API_VERSION
	.align		4
        /*0000*/ 	.byte	0x04, 0x37
        /*0002*/ 	.short	(.L_7 - .L_6)
.L_6:
        /*0004*/ 	.word	0x00000082


	//----- nvinfo : EIATTR_KPARAM_INFO
	.align		4
.L_7:
        /*0008*/ 	.byte	0x04, 0x17
        /*000a*/ 	.short	(.L_9 - .L_8)
.L_8:
        /*000c*/ 	.word	0x00000000
        /*0010*/ 	.short	0x0003
        /*0012*/ 	.short	0x0014
        /*0014*/ 	.byte	0x00, 0xf0, 0x11, 0x00


	//----- nvinfo : EIATTR_KPARAM_INFO
	.align		4
.L_9:
        /*0018*/ 	.byte	0x04, 0x17
        /*001a*/ 	.short	(.L_11 - .L_10)
.L_10:
        /*001c*/ 	.word	0x00000000
        /*0020*/ 	.short	0x0002
        /*0022*/ 	.short	0x0010
        /*0024*/ 	.byte	0x00, 0xf0, 0x11, 0x00


	//----- nvinfo : EIATTR_KPARAM_INFO
	.align		4
.L_11:
        /*0028*/ 	.byte	0x04, 0x17
        /*002a*/ 	.short	(.L_13 - .L_12)
.L_12:
        /*002c*/ 	.word	0x00000000
        /*0030*/ 	.short	0x0001
        /*0032*/ 	.short	0x0008
        /*0034*/ 	.byte	0x00, 0xf5, 0x21, 0x00


	//----- nvinfo : EIATTR_KPARAM_INFO
	.align		4
.L_13:
        /*0038*/ 	.byte	0x04, 0x17
        /*003a*/ 	.short	(.L_15 - .L_14)
.L_14:
        /*003c*/ 	.word	0x00000000
        /*0040*/ 	.short	0x0000
        /*0042*/ 	.short	0x0000
        /*0044*/ 	.byte	0x00, 0xf5, 0x21, 0x00


	//----- nvinfo : EIATTR_SPARSE_MMA_MASK
	.align		4
.L_15:
        /*0048*/ 	.byte	0x03, 0x50
        /*004a*/ 	.short	0x0000


	//----- nvinfo : EIATTR_MAXREG_COUNT
	.align		4
        /*004c*/ 	.byte	0x03, 0x1b
        /*004e*/ 	.short	0x00ff


	//----- nvinfo : EIATTR_NUM_BARRIERS
	.align		4
        /*0050*/ 	.byte	0x02, 0x4c
        /*0052*/ 	.byte	0x01
	.zero		1


	//----- nvinfo : EIATTR_MERCURY_ISA_VERSION
	.align		4
        /*0054*/ 	.byte	0x03, 0x5f
        /*0056*/ 	.short	0x0101


	//----- nvinfo : EIATTR_VRC_CTA_INIT_COUNT
	.align		4
        /*0058*/ 	.byte	0x02, 0x4a
	.zero		1
	.zero		1


	//----- nvinfo : EIATTR_EXIT_INSTR_OFFSETS
	.align		4
        /*005c*/ 	.byte	0x04, 0x1c
        /*005e*/ 	.short	(.L_17 - .L_16)


	//   ....[0]....
.L_16:
        /*0060*/ 	.word	0x00000140


	//   ....[1]....
        /*0064*/ 	.word	0x00000650


	//   ....[2]....
        /*0068*/ 	.word	0x00000760


	//----- nvinfo : EIATTR_CBANK_PARAM_SIZE
	.align		4
.L_17:
        /*006c*/ 	.byte	0x03, 0x19
        /*006e*/ 	.short	0x0018


	//----- nvinfo : EIATTR_PARAM_CBANK
	.align		4
        /*0070*/ 	.byte	0x04, 0x0a
        /*0072*/ 	.short	(.L_19 - .L_18)
	.align		4
.L_18:
        /*0074*/ 	.word	index@(.nv.constant0._Z16jacobiRelaxationPfS_ii)
        /*0078*/ 	.short	0x0380
        /*007a*/ 	.short	0x0018


	//----- nvinfo : EIATTR_SW_WAR
	.align		4
.L_19:
        /*007c*/ 	.byte	0x04, 0x36
        /*007e*/ 	.short	(.L_21 - .L_20)
.L_20:
        /*0080*/ 	.word	0x00000008
.L_21:


//--------------------- .nv.callgraph             --------------------------
	.section	.nv.callgraph,"",@"SHT_CUDA_CALLGRAPH"
	.align	4
	.sectionentsize	8
	.align		4
        /*0000*/ 	.word	0x00000000
	.align		4
        /*0004*/ 	.word	0xffffffff
	.align		4
        /*0008*/ 	.word	0x00000000
	.align		4
        /*000c*/ 	.word	0xfffffffe
	.align		4
        /*0010*/ 	.word	0x00000000
	.align		4
        /*0014*/ 	.word	0xfffffffd
	.align		4
        /*0018*/ 	.word	0x00000000
	.align		4
        /*001c*/ 	.word	0xfffffffc


//--------------------- .text._Z16jacobiRelaxationPfS_ii --------------------------
	.section	.text._Z16jacobiRelaxationPfS_ii,"ax",@progbits
	.align	128
        .global         _Z16jacobiRelaxationPfS_ii
        .type           _Z16jacobiRelaxationPfS_ii,@function
        .size           _Z16jacobiRelaxationPfS_ii,(.L_x_1 - _Z16jacobiRelaxationPfS_ii)
        .other          _Z16jacobiRelaxationPfS_ii,@"STO_CUDA_ENTRY STV_DEFAULT"
_Z16jacobiRelaxationPfS_ii:
.text._Z16jacobiRelaxationPfS_ii:
[----:B------:R-:W-:Y:S01]  /*0000*/  LDC R1, c[0x0][0x37c] ;  /* 0x0000df00ff017b82 */ /* 0x000fe20000000800 */
[----:B------:R-:W0:Y:S07]  /*0010*/  S2R R5, SR_CTAID.Z ;  /* 0x0000000000057919 */ /* 0x000e2e0000002700 */
[----:B------:R-:W1:Y:S01]  /*0020*/  LDC R14, c[0x0][0x360] ;  /* 0x0000d800ff0e7b82 */ /* 0x000e620000000800 */
[----:B------:R-:W2:Y:S01]  /*0030*/  LDCU UR8, c[0x0][0x364] ;  /* 0x00006c80ff0877ac */ /* 0x000ea20008000800 */
[----:B------:R-:W0:Y:S01]  /*0040*/  S2R R12, SR_TID.Z ;  /* 0x00000000000c7919 */ /* 0x000e220000002300 */
[----:B------:R-:W0:Y:S01]  /*0050*/  LDCU UR9, c[0x0][0x368] ;  /* 0x00006d00ff0977ac */ /* 0x000e220008000800 */
[----:B------:R-:W2:Y:S04]  /*0060*/  S2R R15, SR_CTAID.Y ;  /* 0x00000000000f7919 */ /* 0x000ea80000002600 */
[----:B------:R-:W1:Y:S01]  /*0070*/  S2UR UR4, SR_CTAID.X ;  /* 0x00000000000479c3 */ /* 0x000e620000002500 */
[----:B------:R-:W1:Y:S01]  /*0080*/  S2R R17, SR_TID.X ;  /* 0x0000000000117919 */ /* 0x000e620000002100 */
[----:B------:R-:W2:Y:S06]  /*0090*/  S2R R0, SR_TID.Y ;  /* 0x0000000000007919 */ /* 0x000eac0000002200 */
[----:B------:R-:W3:Y:S01]  /*00a0*/  LDC.64 R2, c[0x0][0x390] ;  /* 0x0000e400ff027b82 */ /* 0x000ee20000000a00 */
[----:B0-----:R-:W-:-:S05]  /*00b0*/  IMAD R16, R5, UR9, R12 ;  /* 0x0000000905107c24 */ /* 0x001fca000f8e020c */
[----:B---3--:R-:W-:Y:S01]  /*00c0*/  IADD3 R16, PT, PT, R16, R3, RZ ;  /* 0x0000000310107210 */ /* 0x008fe20007ffe0ff */
[----:B------:R-:W-:Y:S02]  /*00d0*/  VIADD R20, R2, 0x1 ;  /* 0x0000000102147836 */ /* 0x000fe40000000000 */
[----:B-1----:R-:W-:Y:S02]  /*00e0*/  IMAD R13, R14, UR4, R17 ;  /* 0x000000040e0d7c24 */ /* 0x002fe4000f8e0211 */
[----:B--2---:R-:W-:-:S05]  /*00f0*/  IMAD R15, R15, UR8, R0 ;  /* 0x000000080f0f7c24 */ /* 0x004fca000f8e0200 */
[----:B------:R-:W-:-:S04]  /*0100*/  VIMNMX3 R3, R13, R15, R16, !PT ;  /* 0x0000000f0d03720f */ /* 0x000fc80007800110 */
[-C--:B------:R-:W-:Y:S01]  /*0110*/  ISETP.GE.AND P0, PT, R3, R2.reuse, PT ;  /* 0x000000020300720c */ /* 0x080fe20003f06270 */
[----:B------:R-:W-:-:S05]  /*0120*/  IMAD R3, R2, R2, R2 ;  /* 0x0000000202037224 */ /* 0x000fca00078e0202 */
[----:B------:R-:W-:-:S07]  /*0130*/  IADD3 R3, PT, PT, R20, R3, RZ ;  /* 0x0000000314037210 */ /* 0x000fce0007ffe0ff */
[----:B------:R-:W-:Y:S05]  /*0140*/  @P0 EXIT ;  /* 0x000000000000094d */ /* 0x000fea0003800000 */
[----:B------:R-:W-:Y:S01]  /*0150*/  ISETP.NE.AND P1, PT, R12, RZ, PT ;  /* 0x000000ff0c00720c */ /* 0x000fe20003f25270 */
[----:B------:R-:W0:Y:S01]  /*0160*/  LDCU.64 UR4, c[0x0][0x388] ;  /* 0x00007100ff0477ac */ /* 0x000e220008000a00 */
[----:B------:R-:W-:Y:S01]  /*0170*/  ISETP.NE.AND P3, PT, R0, RZ, PT ;  /* 0x000000ff0000720c */ /* 0x000fe20003f65270 */
[----:B------:R-:W-:Y:S01]  /*0180*/  IMAD R4, R15, R2, R15 ;  /* 0x000000020f047224 */ /* 0x000fe200078e020f */
[----:B------:R-:W-:Y:S01]  /*0190*/  ISETP.NE.AND P2, PT, R17, RZ, PT ;  /* 0x000000ff1100720c */ /* 0x000fe20003f45270 */
[----:B------:R-:W-:Y:S01]  /*01a0*/  IMAD R5, R16, R3, R3 ;  /* 0x0000000310057224 */ /* 0x000fe200078e0203 */
[----:B------:R-:W1:Y:S04]  /*01b0*/  LDCU.64 UR6, c[0x0][0x358] ;  /* 0x00006b00ff0677ac */ /* 0x000e680008000a00 */
[----:B------:R-:W-:-:S02]  /*01c0*/  IADD3 R4, PT, PT, R5, R4, R20 ;  /* 0x0000000405047210 */ /* 0x000fc40007ffe014 */
[----:B------:R-:W-:Y:S01]  /*01d0*/  SHF.R.S32.HI R5, RZ, 0x1f, R13 ;  /* 0x0000001fff057819 */ /* 0x000fe2000001140d */
[----:B------:R-:W2:Y:S01]  /*01e0*/  @!P1 LDC.64 R18, c[0x0][0x388] ;  /* 0x0000e200ff129b82 */ /* 0x000ea20000000a00 */
[C---:B------:R-:W-:Y:S01]  /*01f0*/  IADD3 R23, P0, PT, R13.reuse, R4, RZ ;  /* 0x000000040d177210 */ /* 0x040fe20007f1e0ff */
[----:B------:R-:W-:-:S03]  /*0200*/  IMAD.IADD R21, R13, 0x1, R4 ;  /* 0x000000010d157824 */ /* 0x000fc600078e0204 */
[----:B------:R-:W-:Y:S01]  /*0210*/  LEA.HI.X.SX32 R24, R4, R5, 0x1, P0 ;  /* 0x0000000504187211 */ /* 0x000fe200000f0eff */
[----:B------:R-:W-:Y:S01]  /*0220*/  VIADD R25, R21, 0x1 ;  /* 0x0000000115197836 */ /* 0x000fe20000000000 */
[-C--:B------:R-:W-:Y:S01]  /*0230*/  @!P1 IADD3 R11, P5, PT, -R3, R23.reuse, RZ ;  /* 0x00000017030b9210 */ /* 0x080fe20007fbe1ff */
[----:B------:R-:W3:Y:S01]  /*0240*/  @!P3 LDC.64 R8, c[0x0][0x388] ;  /* 0x0000e200ff08bb82 */ /* 0x000ee20000000a00 */
[----:B0-----:R-:W-:Y:S01]  /*0250*/  LEA R22, P4, R23, UR4, 0x2 ;  /* 0x0000000417167c11 */ /* 0x001fe2000f8810ff */
[----:B------:R-:W-:Y:S01]  /*0260*/  @!P1 IMAD R27, R3, UR9, R25 ;  /* 0x00000009031b9c24 */ /* 0x000fe2000f8e0219 */
[----:B------:R-:W-:Y:S02]  /*0270*/  @!P3 SHF.R.S32.HI R4, RZ, 0x1f, R20 ;  /* 0x0000001fff04b819 */ /* 0x000fe40000011414 */
[----:B------:R-:W-:Y:S02]  /*0280*/  @!P3 IADD3 R5, P0, PT, -R20, R23, RZ ;  /* 0x000000171405b210 */ /* 0x000fe40007f1e1ff */
[----:B------:R-:W-:Y:S01]  /*0290*/  @!P1 IADD3.X R26, PT, PT, R24, -0x1, RZ, P5, !PT ;  /* 0xffffffff181a9810 */ /* 0x000fe20002ffe4ff */
[----:B------:R-:W0:Y:S01]  /*02a0*/  @!P2 LDC.64 R6, c[0x0][0x388] ;  /* 0x0000e200ff06ab82 */ /* 0x000e220000000a00 */
[----:B------:R-:W-:-:S02]  /*02b0*/  @!P1 LEA R10, P5, R11, UR4, 0x2 ;  /* 0x000000040b0a9c11 */ /* 0x000fc4000f8a10ff */
[----:B------:R-:W-:Y:S02]  /*02c0*/  LEA.HI.X R23, R23, UR5, R24, 0x2, P4 ;  /* 0x0000000517177c11 */ /* 0x000fe4000a0f1418 */
[----:B------:R-:W-:Y:S02]  /*02d0*/  @!P3 IADD3.X R24, PT, PT, ~R4, R24, RZ, P0, !PT ;  /* 0x000000180418b210 */ /* 0x000fe400007fe5ff */
[----:B------:R-:W-:Y:S01]  /*02e0*/  @!P3 LEA R4, P0, R5, UR4, 0x2 ;  /* 0x000000040504bc11 */ /* 0x000fe2000f8010ff */
[----:B--2---:R-:W-:Y:S01]  /*02f0*/  @!P1 IMAD.WIDE.U32 R18, R27, 0x4, R18 ;  /* 0x000000041b129825 */ /* 0x004fe200078e0012 */
[----:B------:R-:W-:Y:S01]  /*0300*/  @!P1 LEA.HI.X R11, R11, UR5, R26, 0x2, P5 ;  /* 0x000000050b0b9c11 */ /* 0x000fe2000a8f141a */
[----:B-1----:R-:W2:Y:S01]  /*0310*/  LDG.E R3, desc[UR6][R22.64+0x4] ;  /* 0x0000040616037981 */ /* 0x002ea2000c1e1900 */
[----:B------:R-:W-:Y:S01]  /*0320*/  @!P3 LEA.HI.X R5, R5, UR5, R24, 0x2, P0 ;  /* 0x000000050505bc11 */ /* 0x000fe200080f1418 */
[----:B------:R-:W-:Y:S01]  /*0330*/  @!P3 IMAD R27, R20, UR8, R25 ;  /* 0x00000008141bbc24 */ /* 0x000fe2000f8e0219 */
[----:B------:R-:W-:Y:S01]  /*0340*/  @!P2 IADD3 R25, PT, PT, R25, R14, RZ ;  /* 0x0000000e1919a210 */ /* 0x000fe20007ffe0ff */
[----:B------:R-:W4:Y:S02]  /*0350*/  @!P1 LDG.E R10, desc[UR6][R10.64+0x4] ;  /* 0x000004060a0a9981 */ /* 0x000f24000c1e1900 */
[----:B---3--:R-:W-:-:S02]  /*0360*/  @!P3 IMAD.WIDE.U32 R8, R27, 0x4, R8 ;  /* 0x000000041b08b825 */ /* 0x008fc400078e0008 */
[----:B------:R1:W3:Y:S04]  /*0370*/  @!P1 LDG.E R18, desc[UR6][R18.64] ;  /* 0x0000000612129981 */ /* 0x0002e8000c1e1900 */
[----:B------:R-:W5:Y:S01]  /*0380*/  @!P3 LDG.E R24, desc[UR6][R4.64+0x4] ;  /* 0x000004060418b981 */ /* 0x000f62000c1e1900 */
[----:B0-----:R-:W-:-:S03]  /*0390*/  @!P2 IMAD.WIDE R20, R21, 0x4, R6 ;  /* 0x000000041514a825 */ /* 0x001fc600078e0206 */
[----:B------:R-:W5:Y:S01]  /*03a0*/  @!P3 LDG.E R8, desc[UR6][R8.64] ;  /* 0x000000060808b981 */ /* 0x000f62000c1e1900 */
[----:B------:R-:W-:-:S03]  /*03b0*/  @!P2 IMAD.WIDE.U32 R6, R25, 0x4, R6 ;  /* 0x000000041906a825 */ /* 0x000fc600078e0006 */
[----:B------:R-:W5:Y:S04]  /*03c0*/  @!P2 LDG.E R20, desc[UR6][R20.64] ;  /* 0x000000061414a981 */ /* 0x000f68000c1e1900 */
[----:B------:R0:W5:Y:S01]  /*03d0*/  @!P2 LDG.E R6, desc[UR6][R6.64] ;  /* 0x000000060606a981 */ /* 0x000162000c1e1900 */
[----:B------:R-:W0:Y:S01]  /*03e0*/  S2UR UR5, SR_CgaCtaId ;  /* 0x00000000000579c3 */ /* 0x000e220000008800 */
[----:B------:R-:W-:Y:S01]  /*03f0*/  UIADD3 UR4, UPT, UPT, UR8, 0x2, URZ ;  /* 0x0000000208047890 */ /* 0x000fe2000fffe0ff */
[----:B-1----:R-:W-:Y:S01]  /*0400*/  IADD3 R19, PT, PT, R14, 0x2, RZ ;  /* 0x000000020e137810 */ /* 0x002fe20007ffe0ff */
[----:B------:R-:W-:-:S04]  /*0410*/  VIADD R22, R2, 0xffffffff ;  /* 0xffffffff02167836 */ /* 0x000fc80000000000 */
[----:B------:R-:W-:Y:S01]  /*0420*/  IMAD R11, R19, UR4, RZ ;  /* 0x00000004130b7c24 */ /* 0x000fe2000f8e02ff */
[----:B------:R-:W-:Y:S01]  /*0430*/  ISETP.NE.AND P0, PT, R15, R22, PT ;  /* 0x000000160f00720c */ /* 0x000fe20003f05270 */
[----:B------:R-:W-:Y:S02]  /*0440*/  IMAD R19, R19, R0, R19 ;  /* 0x0000000013137224 */ /* 0x000fe400078e0213 */
[----:B------:R-:W-:Y:S01]  /*0450*/  IMAD R12, R11, R12, R11 ;  /* 0x0000000c0b0c7224 */ /* 0x000fe200078e020b */
[-C--:B------:R-:W-:Y:S01]  /*0460*/  ISETP.NE.AND P0, PT, R13, R22.reuse, P0 ;  /* 0x000000160d00720c */ /* 0x080fe20000705270 */
[----:B------:R-:W-:Y:S02]  /*0470*/  UMOV UR4, 0x400 ;  /* 0x0000040000047882 */ /* 0x000fe40000000000 */
[----:B------:R-:W-:Y:S01]  /*0480*/  IMAD.IADD R12, R12, 0x1, R19 ;  /* 0x000000010c0c7824 */ /* 0x000fe200078e0213 */
[----:B------:R-:W-:-:S04]  /*0490*/  ISETP.NE.AND P0, PT, R16, R22, P0 ;  /* 0x000000161000720c */ /* 0x000fc80000705270 */
[----:B------:R-:W-:Y:S01]  /*04a0*/  IADD3 R22, PT, PT, R12, R17, RZ ;  /* 0x000000110c167210 */ /* 0x000fe20007ffe0ff */
[----:B------:R-:W-:Y:S01]  /*04b0*/  VIADD R17, R14, 0x2 ;  /* 0x000000020e117836 */ /* 0x000fe20000000000 */
[----:B0-----:R-:W-:Y:S02]  /*04c0*/  ULEA UR4, UR5, UR4, 0x18 ;  /* 0x0000000405047291 */ /* 0x001fe4000f8ec0ff */
[C---:B------:R-:W-:Y:S01]  /*04d0*/  IADD3 R7, PT, PT, -R11.reuse, R22, RZ ;  /* 0x000000160b077210 */ /* 0x040fe20007ffe1ff */
[----:B------:R-:W-:Y:S02]  /*04e0*/  @!P1 IMAD R9, R11, UR9, RZ ;  /* 0x000000090b099c24 */ /* 0x000fe4000f8e02ff */
[----:B------:R-:W-:Y:S02]  /*04f0*/  IMAD R15, R16, R2, R15 ;  /* 0x00000002100f7224 */ /* 0x000fe400078e020f */
[----:B------:R-:W0:Y:S01]  /*0500*/  @!P0 LDC.64 R4, c[0x0][0x380] ;  /* 0x0000e000ff048b82 */ /* 0x000e220000000a00 */
[C---:B------:R-:W-:Y:S01]  /*0510*/  LEA R0, R22.reuse, UR4, 0x2 ;  /* 0x0000000416007c11 */ /* 0x040fe2000f8e10ff */
[----:B------:R-:W-:Y:S01]  /*0520*/  IMAD.IADD R22, R22, 0x1, -R17 ;  /* 0x0000000116167824 */ /* 0x000fe200078e0a11 */
[----:B------:R-:W-:Y:S01]  /*0530*/  LEA R7, R7, UR4, 0x2 ;  /* 0x0000000407077c11 */ /* 0x000fe2000f8e10ff */
[----:B------:R-:W-:Y:S01]  /*0540*/  @!P3 IMAD R17, R17, UR8, RZ ;  /* 0x000000081111bc24 */ /* 0x000fe2000f8e02ff */
[----:B------:R-:W-:Y:S01]  /*0550*/  @!P1 LEA R9, R9, R0, 0x2 ;  /* 0x0000000009099211 */ /* 0x000fe200078e10ff */
[----:B------:R-:W-:Y:S01]  /*0560*/  IMAD R13, R15, R2, R13 ;  /* 0x000000020f0d7224 */ /* 0x000fe200078e020d */
[----:B------:R-:W-:Y:S01]  /*0570*/  LEA R15, R22, UR4, 0x2 ;  /* 0x00000004160f7c11 */ /* 0x000fe2000f8e10ff */
[----:B------:R-:W-:Y:S01]  /*0580*/  @!P3 IMAD R17, R17, 0x4, R0 ;  /* 0x000000041111b824 */ /* 0x000fe200078e0200 */
[----:B------:R-:W-:-:S02]  /*0590*/  @!P2 LEA R21, R12, UR4, 0x2 ;  /* 0x000000040c15ac11 */ /* 0x000fc4000f8e10ff */
[----:B------:R-:W-:Y:S01]  /*05a0*/  LEA R19, R14, R0, 0x2 ;  /* 0x000000000e137211 */ /* 0x000fe200078e10ff */
[----:B0-----:R-:W-:Y:S01]  /*05b0*/  @!P0 IMAD.WIDE R4, R13, 0x4, R4 ;  /* 0x000000040d048825 */ /* 0x001fe200078e0204 */
[----:B--2---:R0:W-:Y:S04]  /*05c0*/  STS [R0+0x4], R3 ;  /* 0x0000040300007388 */ /* 0x0041e80000000800 */
[----:B----4-:R0:W-:Y:S04]  /*05d0*/  @!P1 STS [R7+0x4], R10 ;  /* 0x0000040a07009388 */ /* 0x0101e80000000800 */
[----:B---3--:R0:W-:Y:S04]  /*05e0*/  @!P1 STS [R9+0x4], R18 ;  /* 0x0000041209009388 */ /* 0x0081e80000000800 */
[----:B-----5:R0:W-:Y:S04]  /*05f0*/  @!P3 STS [R15+0x4], R24 ;  /* 0x000004180f00b388 */ /* 0x0201e80000000800 */
[----:B------:R0:W-:Y:S04]  /*0600*/  @!P3 STS [R17+0x4], R8 ;  /* 0x000004081100b388 */ /* 0x0001e80000000800 */
[----:B------:R0:W-:Y:S04]  /*0610*/  @!P2 STS [R21], R20 ;  /* 0x000000141500a388 */ /* 0x0001e80000000800 */
[----:B------:R0:W-:Y:S01]  /*0620*/  @!P2 STS [R19+0x4], R6 ;  /* 0x000004061300a388 */ /* 0x0001e20000000800 */
[----:B------:R-:W-:Y:S06]  /*0630*/  BAR.SYNC.DEFER_BLOCKING 0x0 ;  /* 0x0000000000007b1d */ /* 0x000fec0000010000 */
[----:B------:R0:W-:Y:S01]  /*0640*/  @!P0 STG.E desc[UR6][R4.64], RZ ;  /* 0x000000ff04008986 */ /* 0x0001e2000c101906 */
[----:B------:R-:W-:Y:S05]  /*0650*/  @!P0 EXIT ;  /* 0x000000000000894d */ /* 0x000fea0003800000 */
[----:B------:R-:W-:Y:S01]  /*0660*/  LEA R11, R11, R0, 0x2 ;  /* 0x000000000b0b7211 */ /* 0x000fe200078e10ff */
[----:B0-----:R-:W-:Y:S01]  /*0670*/  LDS R7, [R7+0x4] ;  /* 0x0000040007077984 */ /* 0x001fe20000000800 */
[----:B------:R-:W0:Y:S03]  /*0680*/  LDC.64 R2, c[0x0][0x380] ;  /* 0x0000e000ff027b82 */ /* 0x000e260000000a00 */
[----:B------:R-:W1:Y:S04]  /*0690*/  LDS R4, [R11+0x4] ;  /* 0x000004000b047984 */ /* 0x000e680000000800 */
[----:B------:R-:W2:Y:S04]  /*06a0*/  LDS R15, [R15+0x4] ;  /* 0x000004000f0f7984 */ /* 0x000ea80000000800 */
[----:B------:R-:W3:Y:S04]  /*06b0*/  LDS R19, [R19+0xc] ;  /* 0x00000c0013137984 */ /* 0x000ee80000000800 */
[----:B------:R-:W4:Y:S04]  /*06c0*/  LDS R5, [R0] ;  /* 0x0000000000057984 */ /* 0x000f280000000800 */
[----:B------:R-:W5:Y:S01]  /*06d0*/  LDS R9, [R0+0x8] ;  /* 0x0000080000097984 */ /* 0x000f620000000800 */
[----:B0-----:R-:W-:-:S04]  /*06e0*/  IMAD.WIDE R2, R13, 0x4, R2 ;  /* 0x000000040d027825 */ /* 0x001fc800078e0202 */
[----:B-1----:R-:W-:-:S04]  /*06f0*/  FADD R4, R7, R4 ;  /* 0x0000000407047221 */ /* 0x002fc80000000000 */
[----:B--2---:R-:W-:-:S04]  /*0700*/  FADD R4, R4, R15 ;  /* 0x0000000f04047221 */ /* 0x004fc80000000000 */
[----:B---3--:R-:W-:-:S04]  /*0710*/  FADD R4, R4, R19 ;  /* 0x0000001304047221 */ /* 0x008fc80000000000 */
[----:B----4-:R-:W-:-:S04]  /*0720*/  FADD R4, R4, R5 ;  /* 0x0000000504047221 */ /* 0x010fc80000000000 */
[----:B-----5:R-:W-:-:S04]  /*0730*/  FADD R4, R4, R9 ;  /* 0x0000000904047221 */ /* 0x020fc80000000000 */
[----:B------:R-:W-:-:S05]  /*0740*/  FMUL R5, R4, 0.80000001192092895508 ;  /* 0x3f4ccccd04057820 */ /* 0x000fca0000400000 */
[----:B------:R-:W-:Y:S01]  /*0750*/  STG.E desc[UR6][R2.64], R5 ;  /* 0x0000000502007986 */ /* 0x000fe2000c101906 */
[----:B------:R-:W-:Y:S05]  /*0760*/  EXIT ;  /* 0x000000000000794d */ /* 0x000fea0003800000 */
.L_x_0:
[----:B------:R-:W-:-:S00]  /*0770*/  BRA `(.L_x_0) ;  /* 0xfffffffc00fc7947 */ /* 0x000fc0000383ffff */
[----:B------:R-:W-:-:S00]  /*0780*/  NOP ;  /* 0x0000000000007918 */ /* 0x000fc00000000000 */
[----:B------:R-:W-:-:S00]  /*0790*/  NOP ;  /* 0x0000000000007918 */ /* 0x000fc00000000000 */
[----:B------:R-:W-:-:S00]  /*07a0*/  NOP ;  /* 0x0000000000007918 */ /* 0x000fc00000000000 */
[----:B------:R-:W-:-:S00]  /*07b0*/  NOP ;  /* 0x0000000000007918 */ /* 0x000fc00000000000 */
[----:B------:R-:W-:-:S00]  /*07c0*/  NOP ;  /* 0x0000000000007918 */ /* 0x000fc00000000000 */
[----:B------:R-:W-:-:S00]  /*07d0*/  NOP ;  /* 0x0000000000007918 */ /* 0x000fc00000000000 */
[----:B------:R-:W-:-:S00]  /*07e0*/  NOP ;  /* 0x0000000000007918 */ /* 0x000fc00000000000 */
[----:B------:R-:W-:-:S00]  /*07f0*/  NOP ;  /* 0x0000000000007918 */ /* 0x000fc00000000000 */
.L_x_1:


//--------------------- .nv.shared._Z16jacobiRelaxationPfS_ii --------------------------
	.section	.nv.shared._Z16jacobiRelaxationPfS_ii,"aw",@nobits
	.sectionflags	@""
	.align	16
	.zero		1024


//--------------------- .nv.shared.reserved.0     --------------------------
	.section	.nv.shared.reserved.0,"aw",@nobits
	.weak		__nv_reservedSMEM_offset_0_alias
	.size		__nv_reservedSMEM_offset_0_alias, 0, 64
	.other		__nv_reservedSMEM_offset_0_alias,@"STO_CUDA_RESERVED_SHARED STV_DEFAULT"
__nv_reservedSMEM_offset_0_alias:
	.zero		0
	.zero		64


//--------------------- .nv.constant0._Z16jacobiRelaxationPfS_ii --------------------------
	.section	.nv.constant0._Z16jacobiRelaxationPfS_ii,"a",@progbits
	.sectionflags	@""
	.align	4
.nv.constant0._Z16jacobiRelaxationPfS_ii:
	.zero		920


//--------------------- SYMBOLS --------------------------

	.type		.nv.reservedSmem.offset0,@object
	.size		.nv.reservedSmem.offset0,0x4
	.type		.nv.reservedSmem.cap,@object
	.size		.nv.reservedSmem.cap,0x4
